//
// Generated by NVIDIA NVVM Compiler
//
// Compiler Build ID: CL-36424714
// Cuda compilation tools, release 13.0, V13.0.88
// Based on NVVM 20.0.0
//

.version 9.0
.target sm_100
.address_size 64

	// .globl	_Z6kernelPfS_ii

.visible .entry _Z6kernelPfS_ii(
	.param .u64 .ptr .align 1 _Z6kernelPfS_ii_param_0,
	.param .u64 .ptr .align 1 _Z6kernelPfS_ii_param_1,
	.param .u32 _Z6kernelPfS_ii_param_2,
	.param .u32 _Z6kernelPfS_ii_param_3
)
{
	.reg .b32 	%r<9>;
	.reg .b32 	%f<5>;
	.reg .b64 	%rd<9>;

	ld.param.u64 	%rd1, [_Z6kernelPfS_ii_param_0];
	ld.param.u64 	%rd2, [_Z6kernelPfS_ii_param_1];
	ld.param.u32 	%r1, [_Z6kernelPfS_ii_param_2];
	ld.param.u32 	%r2, [_Z6kernelPfS_ii_param_3];
	cvta.to.global.u64 	%rd3, %rd2;
	cvta.to.global.u64 	%rd4, %rd1;
	mov.u32 	%r3, %ctaid.x;
	mov.u32 	%r4, %ntid.x;
	mov.u32 	%r5, %tid.x;
	mad.lo.s32 	%r6, %r3, %r4, %r5;
	rem.s32 	%r7, %r6, %r2;
	mul.wide.s32 	%rd5, %r7, 4;
	add.s64 	%rd6, %rd4, %rd5;
	ld.global.f32 	%f1, [%rd6];
	add.f32 	%f2, %f1, %f1;
	st.global.f32 	[%rd6], %f2;
	rem.s32 	%r8, %r6, %r1;
	mul.wide.s32 	%rd7, %r8, 4;
	add.s64 	%rd8, %rd3, %rd7;
	ld.global.f32 	%f3, [%rd8];
	add.f32 	%f4, %f3, %f3;
	st.global.f32 	[%rd8], %f4;
	ret;

}


// ===== COMPILED SASS (sm_100) =====

	.target	sm_100

	.elftype	@"ET_EXEC"


//--------------------- .note.nv.tkinfo           --------------------------
	.section	.note.nv.tkinfo,"",@"SHT_NOTE"
	.sectionflags	@"SHF_NOTE_NV_TKINFO"
	.tkinfo
        /*0018*/ 	.word	0x00000002
        /*0030*/ 	.string	""
        /*0030*/ 	.string	"ptxas"
        /*0030*/ 	.string	"Cuda compilation tools, release 13.0, V13.0.88"
        /*0030*/ 	.string	"Build cuda_13.0.r13.0/compiler.36424714_0"
        /*0030*/ 	.string	"-arch sm_100 -m 64 "



//--------------------- .note.nv.cuinfo           --------------------------
	.section	.note.nv.cuinfo,"",@"SHT_NOTE"
	.sectionflags	@"SHF_NOTE_NV_CUINFO"
        /*0018*/ 	.short	0x0002
        /*001a*/ 	.short	0x0064
        /*001c*/ 	.short	0x0082
	.zero		2


//--------------------- .nv.info                  --------------------------
	.section	.nv.info,"",@"SHT_CUDA_INFO"
	.align	4


	//----- nvinfo : EIATTR_REGCOUNT
	.align		4
        /*0000*/ 	.byte	0x04, 0x2f
        /*0002*/ 	.short	(.L_1 - .L_0)
	.align		4
.L_0:
        /*0004*/ 	.word	index@(_Z6kernelPfS_ii)
        /*0008*/ 	.word	0x0000000e


	//----- nvinfo : EIATTR_FRAME_SIZE
	.align		4
.L_1:
        /*000c*/ 	.byte	0x04, 0x11
        /*000e*/ 	.short	(.L_3 - .L_2)
	.align		4
.L_2:
        /*0010*/ 	.word	index@(_Z6kernelPfS_ii)
        /*0014*/ 	.word	0x00000000


	//----- nvinfo : EIATTR_MIN_STACK_SIZE
	.align		4
.L_3:
        /*0018*/ 	.byte	0x04, 0x12
        /*001a*/ 	.short	(.L_5 - .L_4)
	.align		4
.L_4:
        /*001c*/ 	.word	index@(_Z6kernelPfS_ii)
        /*0020*/ 	.word	0x00000000
.L_5:


//--------------------- .nv.compat                --------------------------
	.section	.nv.compat,"",@"SHT_CUDA_COMPAT_INFO"
	.align	4
        /*0000*/ 	.byte	0x02, 0x09, 0x00, 0x00, 0x02, 0x02, 0x01, 0x00, 0x02, 0x05, 0x05, 0x00, 0x03, 0x07, 0x01, 0x01
        /*0010*/ 	.byte	0x02, 0x03, 0x00, 0x00, 0x02, 0x06, 0x01, 0x00, 0x04, 0x0b, 0x08, 0x00, 0x09, 0x00, 0x00, 0x00
        /*0020*/ 	.byte	0x00, 0x00, 0x00, 0x00


//--------------------- .nv.info._Z6kernelPfS_ii  --------------------------
	.section	.nv.info._Z6kernelPfS_ii,"",@"SHT_CUDA_INFO"
	.sectionflags	@""
	.align	4


	//----- nvinfo : EIATTR_CUDA_API_VERSION
	.align		4
        /*0000*/ 	.byte	0x04, 0x37
        /*0002*/ 	.short	(.L_7 - .L_6)
.L_6:
        /*0004*/ 	.word	0x00000082


	//----- nvinfo : EIATTR_KPARAM_INFO
	.align		4
.L_7:
        /*0008*/ 	.byte	0x04, 0x17
        /*000a*/ 	.short	(.L_9 - .L_8)
.L_8:
        /*000c*/ 	.word	0x00000000
        /*0010*/ 	.short	0x0003
        /*0012*/ 	.short	0x0014
        /*0014*/ 	.byte	0x00, 0xf0, 0x11, 0x00


	//----- nvinfo : EIATTR_KPARAM_INFO
	.align		4
.L_9:
        /*0018*/ 	.byte	0x04, 0x17
        /*001a*/ 	.short	(.L_11 - .L_10)
.L_10:
        /*001c*/ 	.word	0x00000000
        /*0020*/ 	.short	0x0002
        /*0022*/ 	.short	0x0010
        /*0024*/ 	.byte	0x00, 0xf0, 0x11, 0x00


	//----- nvinfo : EIATTR_KPARAM_INFO
	.align		4
.L_11:
        /*0028*/ 	.byte	0x04, 0x17
        /*002a*/ 	.short	(.L_13 - .L_12)
.L_12:
        /*002c*/ 	.word	0x00000000
        /*0030*/ 	.short	0x0001
        /*0032*/ 	.short	0x0008
        /*0034*/ 	.byte	0x00, 0xf5, 0x21, 0x00


	//----- nvinfo : EIATTR_KPARAM_INFO
	.align		4
.L_13:
        /*0038*/ 	.byte	0x04, 0x17
        /*003a*/ 	.short	(.L_15 - .L_14)
.L_14:
        /*003c*/ 	.word	0x00000000
        /*0040*/ 	.short	0x0000
        /*0042*/ 	.short	0x0000
        /*0044*/ 	.byte	0x00, 0xf5, 0x21, 0x00


	//----- nvinfo : EIATTR_SPARSE_MMA_MASK
	.align		4
.L_15:
        /*0048*/ 	.byte	0x03, 0x50
        /*004a*/ 	.short	0x0000


	//----- nvinfo : EIATTR_MAXREG_COUNT
	.align		4
        /*004c*/ 	.byte	0x03, 0x1b
        /*004e*/ 	.short	0x00ff


	//----- nvinfo : EIATTR_MERCURY_ISA_VERSION
	.align		4
        /*0050*/ 	.byte	0x03, 0x5f
        /*0052*/ 	.short	0x0101


	//----- nvinfo : EIATTR_VRC_CTA_INIT_COUNT
	.align		4
        /*0054*/ 	.byte	0x02, 0x4a
	.zero		1
	.zero		1


	//----- nvinfo : EIATTR_EXIT_INSTR_OFFSETS
	.align		4
        /*0058*/ 	.byte	0x04, 0x1c
        /*005a*/ 	.short	(.L_17 - .L_16)


	//   ....[0]....
.L_16:
        /*005c*/ 	.word	0x000003b0


	//----- nvinfo : EIATTR_CBANK_PARAM_SIZE
	.align		4
.L_17:
        /*0060*/ 	.byte	0x03, 0x19
        /*0062*/ 	.short	0x0018


	//----- nvinfo : EIATTR_PARAM_CBANK
	.align		4
        /*0064*/ 	.byte	0x04, 0x0a
        /*0066*/ 	.short	(.L_19 - .L_18)
	.align		4
.L_18:
        /*0068*/ 	.word	index@(.nv.constant0._Z6kernelPfS_ii)
        /*006c*/ 	.short	0x0380
        /*006e*/ 	.short	0x0018


	//----- nvinfo : EIATTR_SW_WAR
	.align		4
.L_19:
        /*0070*/ 	.byte	0x04, 0x36
        /*0072*/ 	.short	(.L_21 - .L_20)
.L_20:
        /*0074*/ 	.word	0x00000008
.L_21:


//--------------------- .nv.callgraph             --------------------------
	.section	.nv.callgraph,"",@"SHT_CUDA_CALLGRAPH"
	.align	4
	.sectionentsize	8
	.align		4
        /*0000*/ 	.word	0x00000000
	.align		4
        /*0004*/ 	.word	0xffffffff
	.align		4
        /*0008*/ 	.word	0x00000000
	.align		4
        /*000c*/ 	.word	0xfffffffe
	.align		4
        /*0010*/ 	.word	0x00000000
	.align		4
        /*0014*/ 	.word	0xfffffffd
	.align		4
        /*0018*/ 	.word	0x00000000
	.align		4
        /*001c*/ 	.word	0xfffffffc


//--------------------- .text._Z6kernelPfS_ii     --------------------------
	.section	.text._Z6kernelPfS_ii,"ax",@progbits
	.align	128
        .global         _Z6kernelPfS_ii
        .type           _Z6kernelPfS_ii,@function
        .size           _Z6kernelPfS_ii,(.L_x_1 - _Z6kernelPfS_ii)
        .other          _Z6kernelPfS_ii,@"STO_CUDA_ENTRY STV_DEFAULT"
_Z6kernelPfS_ii:
.text._Z6kernelPfS_ii:
[----:B------:R-:W-:Y:S08]  /*0000*/  LDC R1, c[0x0][0x37c] ;  /* 0x0000df00ff017b82 */ /* 0x000ff00000000800 */
[----:B------:R-:W0:Y:S01]  /*0010*/  LDC R9, c[0x0][0x394] ;  /* 0x0000e500ff097b82 */ /* 0x000e220000000800 */
[----:B------:R-:W1:Y:S07]  /*0020*/  S2R R5, SR_TID.X ;  /* 0x0000000000057919 */ /* 0x000e6e0000002100 */
[----:B------:R-:W1:Y:S08]  /*0030*/  S2UR UR4, SR_CTAID.X ;  /* 0x00000000000479c3 */ /* 0x000e700000002500 */
[----:B------:R-:W1:Y:S01]  /*0040*/  LDC R0, c[0x0][0x360] ;  /* 0x0000d800ff007b82 */ /* 0x000e620000000800 */
[----:B0-----:R-:W-:-:S07]  /*0050*/  IABS R7, R9 ;  /* 0x0000000900077213 */ /* 0x001fce0000000000 */
[----:B------:R-:W0:Y:S01]  /*0060*/  LDC R11, c[0x0][0x390] ;  /* 0x0000e400ff0b7b82 */ /* 0x000e220000000800 */
[----:B------:R-:W-:Y:S01]  /*0070*/  ISETP.NE.AND P1, PT, R9, RZ, PT ;  /* 0x000000ff0900720c */ /* 0x000fe20003f25270 */
[----:B------:R-:W2:Y:S01]  /*0080*/  I2F.RP R4, R7 ;  /* 0x0000000700047306 */ /* 0x000ea20000209400 */
[----:B-1----:R-:W-:Y:S01]  /*0090*/  IMAD R0, R0, UR4, R5 ;  /* 0x0000000400007c24 */ /* 0x002fe2000f8e0205 */
[----:B------:R-:W1:Y:S06]  /*00a0*/  LDCU.64 UR4, c[0x0][0x358] ;  /* 0x00006b00ff0477ac */ /* 0x000e6c0008000a00 */
[----:B--2---:R-:W2:Y:S01]  /*00b0*/  MUFU.RCP R4, R4 ;  /* 0x0000000400047308 */ /* 0x004ea20000001000 */
[----:B------:R-:W-:-:S02]  /*00c0*/  IABS R8, R0 ;  /* 0x0000000000087213 */ /* 0x000fc40000000000 */
[----:B--2---:R-:W-:-:S05]  /*00d0*/  IADD3 R2, PT, PT, R4, 0xffffffe, RZ ;  /* 0x0ffffffe04027810 */ /* 0x004fca0007ffe0ff */
[----:B------:R2:W3:Y:S02]  /*00e0*/  F2I.FTZ.U32.TRUNC.NTZ R3, R2 ;  /* 0x0000000200037305 */ /* 0x0004e4000021f000 */
[----:B--2---:R-:W-:Y:S01]  /*00f0*/  IMAD.MOV.U32 R2, RZ, RZ, RZ ;  /* 0x000000ffff027224 */ /* 0x004fe200078e00ff */
[----:B---3--:R-:W-:-:S05]  /*0100*/  IADD3 R6, PT, PT, RZ, -R3, RZ ;  /* 0x80000003ff067210 */ /* 0x008fca0007ffe0ff */
[----:B------:R-:W-:-:S04]  /*0110*/  IMAD R5, R6, R7, RZ ;  /* 0x0000000706057224 */ /* 0x000fc800078e02ff */
[----:B------:R-:W-:-:S06]  /*0120*/  IMAD.HI.U32 R3, R3, R5, R2 ;  /* 0x0000000503037227 */ /* 0x000fcc00078e0002 */
[----:B------:R-:W-:-:S05]  /*0130*/  IMAD.HI.U32 R3, R3, R8, RZ ;  /* 0x0000000803037227 */ /* 0x000fca00078e00ff */
[----:B------:R-:W-:-:S05]  /*0140*/  IADD3 R3, PT, PT, -R3, RZ, RZ ;  /* 0x000000ff03037210 */ /* 0x000fca0007ffe1ff */
[C---:B------:R-:W-:Y:S02]  /*0150*/  IMAD R4, R7.reuse, R3, R8 ;  /* 0x0000000307047224 */ /* 0x040fe400078e0208 */
[----:B------:R-:W2:Y:S03]  /*0160*/  LDC.64 R2, c[0x0][0x380] ;  /* 0x0000e000ff027b82 */ /* 0x000ea60000000a00 */
[----:B------:R-:W-:-:S13]  /*0170*/  ISETP.GT.U32.AND P0, PT, R7, R4, PT ;  /* 0x000000040700720c */ /* 0x000fda0003f04070 */
[----:B------:R-:W-:Y:S01]  /*0180*/  @!P0 IMAD.IADD R4, R4, 0x1, -R7 ;  /* 0x0000000104048824 */ /* 0x000fe200078e0a07 */
[----:B------:R-:W-:-:S04]  /*0190*/  ISETP.GE.AND P0, PT, R0, RZ, PT ;  /* 0x000000ff0000720c */ /* 0x000fc80003f06270 */
[----:B------:R-:W-:-:S13]  /*01a0*/  ISETP.GT.U32.AND P2, PT, R7, R4, PT ;  /* 0x000000040700720c */ /* 0x000fda0003f44070 */
[----:B------:R-:W-:-:S05]  /*01b0*/  @!P2 IADD3 R4, PT, PT, R4, -R7, RZ ;  /* 0x800000070404a210 */ /* 0x000fca0007ffe0ff */
[----:B------:R-:W-:Y:S01]  /*01c0*/  @!P0 IMAD.MOV R4, RZ, RZ, -R4 ;  /* 0x000000ffff048224 */ /* 0x000fe200078e0a04 */
[----:B------:R-:W-:-:S05]  /*01d0*/  @!P1 LOP3.LUT R4, RZ, R9, RZ, 0x33, !PT ;  /* 0x00000009ff049212 */ /* 0x000fca00078e33ff */
[----:B--2---:R-:W-:-:S05]  /*01e0*/  IMAD.WIDE R2, R4, 0x4, R2 ;  /* 0x0000000404027825 */ /* 0x004fca00078e0202 */
[----:B-1----:R-:W2:Y:S01]  /*01f0*/  LDG.E R0, desc[UR4][R2.64] ;  /* 0x0000000402007981 */ /* 0x002ea2000c1e1900 */
[----:B0-----:R-:W-:-:S04]  /*0200*/  IABS R10, R11 ;  /* 0x0000000b000a7213 */ /* 0x001fc80000000000 */
[----:B------:R-:W0:Y:S08]  /*0210*/  I2F.RP R6, R10 ;  /* 0x0000000a00067306 */ /* 0x000e300000209400 */
[----:B0-----:R-:W0:Y:S02]  /*0220*/  MUFU.RCP R6, R6 ;  /* 0x0000000600067308 */ /* 0x001e240000001000 */
[----:B0-----:R-:W-:-:S06]  /*0230*/  IADD3 R4, PT, PT, R6, 0xffffffe, RZ ;  /* 0x0ffffffe06047810 */ /* 0x001fcc0007ffe0ff */
[----:B------:R0:W1:Y:S02]  /*0240*/  F2I.FTZ.U32.TRUNC.NTZ R5, R4 ;  /* 0x0000000400057305 */ /* 0x000064000021f000 */
[----:B0-----:R-:W-:Y:S02]  /*0250*/  HFMA2 R4, -RZ, RZ, 0, 0 ;  /* 0x00000000ff047431 */ /* 0x001fe400000001ff */
[----:B-1----:R-:W-:-:S04]  /*0260*/  IMAD.MOV R7, RZ, RZ, -R5 ;  /* 0x000000ffff077224 */ /* 0x002fc800078e0a05 */
[----:B------:R-:W-:-:S04]  /*0270*/  IMAD R7, R7, R10, RZ ;  /* 0x0000000a07077224 */ /* 0x000fc800078e02ff */
[----:B------:R-:W-:-:S06]  /*0280*/  IMAD.HI.U32 R5, R5, R7, R4 ;  /* 0x0000000705057227 */ /* 0x000fcc00078e0004 */
[----:B------:R-:W-:-:S04]  /*0290*/  IMAD.HI.U32 R5, R5, R8, RZ ;  /* 0x0000000805057227 */ /* 0x000fc800078e00ff */
[----:B------:R-:W-:-:S04]  /*02a0*/  IMAD.MOV R5, RZ, RZ, -R5 ;  /* 0x000000ffff057224 */ /* 0x000fc800078e0a05 */
[C---:B------:R-:W-:Y:S02]  /*02b0*/  IMAD R7, R10.reuse, R5, R8 ;  /* 0x000000050a077224 */ /* 0x040fe400078e0208 */
[----:B------:R-:W0:Y:S03]  /*02c0*/  LDC.64 R4, c[0x0][0x388] ;  /* 0x0000e200ff047b82 */ /* 0x000e260000000a00 */
[----:B------:R-:W-:-:S13]  /*02d0*/  ISETP.GT.U32.AND P1, PT, R10, R7, PT ;  /* 0x000000070a00720c */ /* 0x000fda0003f24070 */
[----:B------:R-:W-:Y:S02]  /*02e0*/  @!P1 IADD3 R7, PT, PT, R7, -R10, RZ ;  /* 0x8000000a07079210 */ /* 0x000fe40007ffe0ff */
[----:B------:R-:W-:Y:S02]  /*02f0*/  ISETP.NE.AND P1, PT, R11, RZ, PT ;  /* 0x000000ff0b00720c */ /* 0x000fe40003f25270 */
[----:B------:R-:W-:-:S13]  /*0300*/  ISETP.GT.U32.AND P2, PT, R10, R7, PT ;  /* 0x000000070a00720c */ /* 0x000fda0003f44070 */
[----:B------:R-:W-:-:S05]  /*0310*/  @!P2 IMAD.IADD R7, R7, 0x1, -R10 ;  /* 0x000000010707a824 */ /* 0x000fca00078e0a0a */
[----:B------:R-:W-:-:S05]  /*0320*/  MOV R9, R7 ;  /* 0x0000000700097202 */ /* 0x000fca0000000f00 */
[----:B------:R-:W-:Y:S01]  /*0330*/  @!P0 IMAD.MOV R9, RZ, RZ, -R9 ;  /* 0x000000ffff098224 */ /* 0x000fe200078e0a09 */
[----:B------:R-:W-:-:S05]  /*0340*/  @!P1 LOP3.LUT R9, RZ, R11, RZ, 0x33, !PT ;  /* 0x0000000bff099212 */ /* 0x000fca00078e33ff */
[----:B0-----:R-:W-:-:S04]  /*0350*/  IMAD.WIDE R4, R9, 0x4, R4 ;  /* 0x0000000409047825 */ /* 0x001fc800078e0204 */
[----:B--2---:R-:W-:-:S05]  /*0360*/  FADD R7, R0, R0 ;  /* 0x0000000000077221 */ /* 0x004fca0000000000 */
[----:B------:R-:W-:Y:S04]  /*0370*/  STG.E desc[UR4][R2.64], R7 ;  /* 0x0000000702007986 */ /* 0x000fe8000c101904 */
[----:B------:R-:W2:Y:S02]  /*0380*/  LDG.E R0, desc[UR4][R4.64] ;  /* 0x0000000404007981 */ /* 0x000ea4000c1e1900 */
[----:B--2---:R-:W-:-:S05]  /*0390*/  FADD R9, R0, R0 ;  /* 0x0000000000097221 */ /* 0x004fca0000000000 */
[----:B------:R-:W-:Y:S01]  /*03a0*/  STG.E desc[UR4][R4.64], R9 ;  /* 0x0000000904007986 */ /* 0x000fe2000c101904 */
[----:B------:R-:W-:Y:S05]  /*03b0*/  EXIT ;  /* 0x000000000000794d */ /* 0x000fea0003800000 */
.L_x_0:
[----:B------:R-:W-:-:S00]  /*03c0*/  BRA `(.L_x_0) ;  /* 0xfffffffc00fc7947 */ /* 0x000fc0000383ffff */
[----:B------:R-:W-:-:S00]  /*03d0*/  NOP ;  /* 0x0000000000007918 */ /* 0x000fc00000000000 */
        /* <DEDUP_REMOVED lines=10> */
.L_x_1:


//--------------------- .nv.shared.reserved.0     --------------------------
	.section	.nv.shared.reserved.0,"aw",@nobits
	.weak		__nv_reservedSMEM_offset_0_alias
	.size		__nv_reservedSMEM_offset_0_alias, 0, 64
	.other		__nv_reservedSMEM_offset_0_alias,@"STO_CUDA_RESERVED_SHARED STV_DEFAULT"
__nv_reservedSMEM_offset_0_alias:
	.zero		0
	.zero		64


//--------------------- .nv.constant0._Z6kernelPfS_ii --------------------------
	.section	.nv.constant0._Z6kernelPfS_ii,"a",@progbits
	.sectionflags	@""
	.align	4
.nv.constant0._Z6kernelPfS_ii:
	.zero		920


//--------------------- SYMBOLS --------------------------

	.type		.nv.reservedSmem.offset0,@object
	.size		.nv.reservedSmem.offset0,0x4
